//
// Generated by NVIDIA NVVM Compiler
//
// Compiler Build ID: CL-36424714
// Cuda compilation tools, release 13.0, V13.0.88
// Based on NVVM 20.0.0
//

.version 9.0
.target sm_100
.address_size 64

	// .globl	_Z11dFdY_kernelILi1ELi3EEvPKfPfii
.extern .shared .align 16 .b8 smem[];

.visible .entry _Z11dFdY_kernelILi1ELi3EEvPKfPfii(
	.param .u64 .ptr .align 1 _Z11dFdY_kernelILi1ELi3EEvPKfPfii_param_0,
	.param .u64 .ptr .align 1 _Z11dFdY_kernelILi1ELi3EEvPKfPfii_param_1,
	.param .u32 _Z11dFdY_kernelILi1ELi3EEvPKfPfii_param_2,
	.param .u32 _Z11dFdY_kernelILi1ELi3EEvPKfPfii_param_3
)
{
	.reg .pred 	%p<10>;
	.reg .b32 	%r<51>;
	.reg .b32 	%f<62>;
	.reg .b64 	%rd<47>;

	ld.param.u64 	%rd4, [_Z11dFdY_kernelILi1ELi3EEvPKfPfii_param_0];
	ld.param.u64 	%rd5, [_Z11dFdY_kernelILi1ELi3EEvPKfPfii_param_1];
	ld.param.u32 	%r29, [_Z11dFdY_kernelILi1ELi3EEvPKfPfii_param_2];
	ld.param.u32 	%r30, [_Z11dFdY_kernelILi1ELi3EEvPKfPfii_param_3];
	cvta.to.global.u64 	%rd1, %rd5;
	cvta.to.global.u64 	%rd2, %rd4;
	mov.u32 	%r31, %ntid.x;
	mov.u32 	%r32, %ctaid.x;
	mul.lo.s32 	%r1, %r31, %r32;
	mov.u32 	%r2, %tid.x;
	add.s32 	%r45, %r1, %r2;
	mul.wide.s32 	%rd6, %r45, 4;
	add.s64 	%rd7, %rd2, %rd6;
	ld.global.f32 	%f58, [%rd7];
	mul.wide.s32 	%rd3, %r29, 4;
	add.s64 	%rd8, %rd7, %rd3;
	ld.global.f32 	%f57, [%rd8];
	shl.b32 	%r4, %r29, 1;
	add.s32 	%r46, %r45, %r4;
	setp.lt.s32 	%p1, %r30, 1;
	@%p1 bra 	$L__BB0_12;
	and.b32  	%r6, %r30, 7;
	setp.lt.u32 	%p2, %r30, 8;
	@%p2 bra 	$L__BB0_4;
	add.s32 	%r33, %r2, %r29;
	add.s32 	%r44, %r33, %r1;
	shl.b32 	%r8, %r29, 3;
	and.b32  	%r34, %r30, 2147483640;
	neg.s32 	%r41, %r34;
$L__BB0_3:
	.pragma "nounroll";
	mul.wide.s32 	%rd9, %r46, 4;
	add.s64 	%rd10, %rd2, %rd9;
	ld.global.f32 	%f15, [%rd10];
	sub.f32 	%f16, %f15, %f58;
	mul.f32 	%f17, %f16, 0f3F000000;
	mul.wide.s32 	%rd11, %r44, 4;
	add.s64 	%rd12, %rd1, %rd11;
	st.global.f32 	[%rd12], %f17;
	add.s64 	%rd13, %rd10, %rd3;
	ld.global.f32 	%f18, [%rd13];
	sub.f32 	%f19, %f18, %f57;
	mul.f32 	%f20, %f19, 0f3F000000;
	add.s64 	%rd14, %rd12, %rd3;
	st.global.f32 	[%rd14], %f20;
	add.s64 	%rd15, %rd13, %rd3;
	ld.global.f32 	%f21, [%rd15];
	sub.f32 	%f22, %f21, %f15;
	mul.f32 	%f23, %f22, 0f3F000000;
	add.s64 	%rd16, %rd14, %rd3;
	st.global.f32 	[%rd16], %f23;
	add.s64 	%rd17, %rd15, %rd3;
	ld.global.f32 	%f24, [%rd17];
	sub.f32 	%f25, %f24, %f18;
	mul.f32 	%f26, %f25, 0f3F000000;
	add.s64 	%rd18, %rd16, %rd3;
	st.global.f32 	[%rd18], %f26;
	add.s64 	%rd19, %rd17, %rd3;
	ld.global.f32 	%f27, [%rd19];
	sub.f32 	%f28, %f27, %f21;
	mul.f32 	%f29, %f28, 0f3F000000;
	add.s64 	%rd20, %rd18, %rd3;
	st.global.f32 	[%rd20], %f29;
	add.s64 	%rd21, %rd19, %rd3;
	ld.global.f32 	%f30, [%rd21];
	sub.f32 	%f31, %f30, %f24;
	mul.f32 	%f32, %f31, 0f3F000000;
	add.s64 	%rd22, %rd20, %rd3;
	st.global.f32 	[%rd22], %f32;
	add.s64 	%rd23, %rd21, %rd3;
	ld.global.f32 	%f58, [%rd23];
	sub.f32 	%f33, %f58, %f27;
	mul.f32 	%f34, %f33, 0f3F000000;
	add.s64 	%rd24, %rd22, %rd3;
	st.global.f32 	[%rd24], %f34;
	add.s64 	%rd25, %rd23, %rd3;
	ld.global.f32 	%f57, [%rd25];
	sub.f32 	%f35, %f57, %f30;
	mul.f32 	%f36, %f35, 0f3F000000;
	add.s64 	%rd26, %rd24, %rd3;
	st.global.f32 	[%rd26], %f36;
	add.s32 	%r44, %r44, %r8;
	add.s32 	%r46, %r46, %r8;
	add.s32 	%r45, %r45, %r8;
	add.s32 	%r41, %r41, 8;
	setp.ne.s32 	%p3, %r41, 0;
	@%p3 bra 	$L__BB0_3;
$L__BB0_4:
	setp.eq.s32 	%p4, %r6, 0;
	@%p4 bra 	$L__BB0_12;
	and.b32  	%r20, %r30, 3;
	setp.lt.u32 	%p5, %r6, 4;
	@%p5 bra 	$L__BB0_7;
	add.s32 	%r35, %r45, %r29;
	mul.wide.s32 	%rd27, %r46, 4;
	add.s64 	%rd28, %rd2, %rd27;
	ld.global.f32 	%f37, [%rd28];
	sub.f32 	%f38, %f37, %f58;
	mul.f32 	%f39, %f38, 0f3F000000;
	mul.wide.s32 	%rd29, %r35, 4;
	add.s64 	%rd30, %rd1, %rd29;
	st.global.f32 	[%rd30], %f39;
	add.s64 	%rd31, %rd28, %rd3;
	ld.global.f32 	%f40, [%rd31];
	sub.f32 	%f41, %f40, %f57;
	mul.f32 	%f42, %f41, 0f3F000000;
	add.s64 	%rd32, %rd30, %rd3;
	st.global.f32 	[%rd32], %f42;
	add.s32 	%r36, %r35, %r4;
	add.s64 	%rd33, %rd31, %rd3;
	ld.global.f32 	%f58, [%rd33];
	sub.f32 	%f43, %f58, %f37;
	mul.f32 	%f44, %f43, 0f3F000000;
	add.s64 	%rd34, %rd32, %rd3;
	st.global.f32 	[%rd34], %f44;
	add.s32 	%r45, %r36, %r29;
	add.s64 	%rd35, %rd33, %rd3;
	ld.global.f32 	%f57, [%rd35];
	sub.f32 	%f45, %f57, %f40;
	mul.f32 	%f46, %f45, 0f3F000000;
	add.s64 	%rd36, %rd34, %rd3;
	st.global.f32 	[%rd36], %f46;
	shl.b32 	%r37, %r29, 2;
	add.s32 	%r46, %r37, %r46;
$L__BB0_7:
	setp.eq.s32 	%p6, %r20, 0;
	@%p6 bra 	$L__BB0_12;
	setp.eq.s32 	%p7, %r20, 1;
	@%p7 bra 	$L__BB0_10;
	add.s32 	%r38, %r45, %r29;
	mul.wide.s32 	%rd37, %r46, 4;
	add.s64 	%rd38, %rd2, %rd37;
	ld.global.f32 	%f13, [%rd38];
	sub.f32 	%f47, %f13, %f58;
	mul.f32 	%f48, %f47, 0f3F000000;
	mul.wide.s32 	%rd39, %r38, 4;
	add.s64 	%rd40, %rd1, %rd39;
	st.global.f32 	[%rd40], %f48;
	add.s32 	%r45, %r38, %r29;
	add.s64 	%rd41, %rd38, %rd3;
	ld.global.f32 	%f49, [%rd41];
	sub.f32 	%f50, %f49, %f57;
	mul.f32 	%f51, %f50, 0f3F000000;
	add.s64 	%rd42, %rd40, %rd3;
	st.global.f32 	[%rd42], %f51;
	add.s32 	%r46, %r46, %r4;
	mov.f32 	%f58, %f13;
$L__BB0_10:
	and.b32  	%r39, %r30, 1;
	setp.eq.b32 	%p8, %r39, 1;
	not.pred 	%p9, %p8;
	@%p9 bra 	$L__BB0_12;
	add.s32 	%r40, %r45, %r29;
	mul.wide.s32 	%rd43, %r46, 4;
	add.s64 	%rd44, %rd2, %rd43;
	ld.global.f32 	%f52, [%rd44];
	sub.f32 	%f53, %f52, %f58;
	mul.f32 	%f54, %f53, 0f3F000000;
	mul.wide.s32 	%rd45, %r40, 4;
	add.s64 	%rd46, %rd1, %rd45;
	st.global.f32 	[%rd46], %f54;
$L__BB0_12:
	ret;

}
	// .globl	_Z11dFdX_kernelILi1ELi32EEvPKfPfii
.visible .entry _Z11dFdX_kernelILi1ELi32EEvPKfPfii(
	.param .u64 .ptr .align 1 _Z11dFdX_kernelILi1ELi32EEvPKfPfii_param_0,
	.param .u64 .ptr .align 1 _Z11dFdX_kernelILi1ELi32EEvPKfPfii_param_1,
	.param .u32 _Z11dFdX_kernelILi1ELi32EEvPKfPfii_param_2,
	.param .u32 _Z11dFdX_kernelILi1ELi32EEvPKfPfii_param_3
)
{
	.reg .pred 	%p<11>;
	.reg .b32 	%r<44>;
	.reg .b32 	%f<36>;
	.reg .b64 	%rd<30>;

	ld.param.u64 	%rd12, [_Z11dFdX_kernelILi1ELi32EEvPKfPfii_param_0];
	ld.param.u64 	%rd13, [_Z11dFdX_kernelILi1ELi32EEvPKfPfii_param_1];
	ld.param.u32 	%r25, [_Z11dFdX_kernelILi1ELi32EEvPKfPfii_param_2];
	ld.param.u32 	%r26, [_Z11dFdX_kernelILi1ELi32EEvPKfPfii_param_3];
	cvta.to.global.u64 	%rd1, %rd13;
	cvta.to.global.u64 	%rd2, %rd12;
	mov.u32 	%r1, %ntid.x;
	mov.u32 	%r27, %ctaid.x;
	mul.lo.s32 	%r2, %r1, %r27;
	add.s32 	%r3, %r25, 64;
	setp.lt.s32 	%p1, %r26, 1;
	@%p1 bra 	$L__BB1_17;
	mov.u32 	%r4, %tid.x;
	shl.b32 	%r29, %r1, 2;
	mov.u32 	%r30, smem;
	add.s32 	%r5, %r30, %r29;
	shl.b32 	%r31, %r4, 2;
	add.s32 	%r6, %r30, %r31;
	and.b32  	%r7, %r26, 3;
	setp.lt.u32 	%p2, %r26, 4;
	mov.b32 	%r41, 0;
	@%p2 bra 	$L__BB1_12;
	and.b32  	%r41, %r26, 2147483644;
	neg.s32 	%r40, %r41;
	add.s32 	%r39, %r4, %r2;
	shl.b32 	%r32, %r25, 2;
	add.s32 	%r11, %r32, 256;
	mul.wide.s32 	%rd5, %r3, 4;
$L__BB1_3:
	setp.ne.s32 	%p3, %r4, 0;
	add.s32 	%r14, %r39, 32;
	bar.sync 	0;
	mul.wide.s32 	%rd14, %r14, 4;
	add.s64 	%rd3, %rd2, %rd14;
	@%p3 bra 	$L__BB1_5;
	ld.global.f32 	%f1, [%rd3+-4];
	st.shared.f32 	[smem], %f1;
	cvt.u64.u32 	%rd15, %r29;
	add.s64 	%rd16, %rd3, %rd15;
	ld.global.f32 	%f2, [%rd16];
	st.shared.f32 	[%r5+4], %f2;
$L__BB1_5:
	setp.ne.s32 	%p4, %r4, 0;
	ld.global.f32 	%f3, [%rd3];
	st.shared.f32 	[%r6+4], %f3;
	bar.sync 	0;
	ld.shared.f32 	%f4, [%r6+8];
	ld.shared.f32 	%f5, [%r6];
	sub.f32 	%f6, %f4, %f5;
	mul.f32 	%f7, %f6, 0f3F000000;
	add.s64 	%rd4, %rd1, %rd14;
	st.global.f32 	[%rd4], %f7;
	bar.sync 	0;
	add.s64 	%rd6, %rd3, %rd5;
	@%p4 bra 	$L__BB1_7;
	ld.global.f32 	%f8, [%rd6+-4];
	st.shared.f32 	[smem], %f8;
	cvt.u64.u32 	%rd18, %r29;
	add.s64 	%rd19, %rd6, %rd18;
	ld.global.f32 	%f9, [%rd19];
	st.shared.f32 	[%r5+4], %f9;
$L__BB1_7:
	setp.ne.s32 	%p5, %r4, 0;
	ld.global.f32 	%f10, [%rd6];
	st.shared.f32 	[%r6+4], %f10;
	bar.sync 	0;
	ld.shared.f32 	%f11, [%r6+8];
	ld.shared.f32 	%f12, [%r6];
	sub.f32 	%f13, %f11, %f12;
	mul.f32 	%f14, %f13, 0f3F000000;
	add.s64 	%rd7, %rd4, %rd5;
	st.global.f32 	[%rd7], %f14;
	bar.sync 	0;
	add.s64 	%rd8, %rd6, %rd5;
	@%p5 bra 	$L__BB1_9;
	ld.global.f32 	%f15, [%rd8+-4];
	st.shared.f32 	[smem], %f15;
	cvt.u64.u32 	%rd20, %r29;
	add.s64 	%rd21, %rd8, %rd20;
	ld.global.f32 	%f16, [%rd21];
	st.shared.f32 	[%r5+4], %f16;
$L__BB1_9:
	setp.ne.s32 	%p6, %r4, 0;
	ld.global.f32 	%f17, [%rd8];
	st.shared.f32 	[%r6+4], %f17;
	bar.sync 	0;
	ld.shared.f32 	%f18, [%r6+8];
	ld.shared.f32 	%f19, [%r6];
	sub.f32 	%f20, %f18, %f19;
	mul.f32 	%f21, %f20, 0f3F000000;
	add.s64 	%rd9, %rd7, %rd5;
	st.global.f32 	[%rd9], %f21;
	bar.sync 	0;
	add.s64 	%rd10, %rd8, %rd5;
	@%p6 bra 	$L__BB1_11;
	ld.global.f32 	%f22, [%rd10+-4];
	st.shared.f32 	[smem], %f22;
	cvt.u64.u32 	%rd22, %r29;
	add.s64 	%rd23, %rd10, %rd22;
	ld.global.f32 	%f23, [%rd23];
	st.shared.f32 	[%r5+4], %f23;
$L__BB1_11:
	ld.global.f32 	%f24, [%rd10];
	st.shared.f32 	[%r6+4], %f24;
	bar.sync 	0;
	ld.shared.f32 	%f25, [%r6+8];
	ld.shared.f32 	%f26, [%r6];
	sub.f32 	%f27, %f25, %f26;
	mul.f32 	%f28, %f27, 0f3F000000;
	add.s64 	%rd24, %rd9, %rd5;
	st.global.f32 	[%rd24], %f28;
	add.s32 	%r40, %r40, 4;
	add.s32 	%r39, %r39, %r11;
	setp.ne.s32 	%p7, %r40, 0;
	@%p7 bra 	$L__BB1_3;
$L__BB1_12:
	setp.eq.s32 	%p8, %r7, 0;
	@%p8 bra 	$L__BB1_17;
	add.s32 	%r37, %r4, %r2;
	mad.lo.s32 	%r43, %r41, %r3, %r37;
	neg.s32 	%r42, %r7;
$L__BB1_14:
	.pragma "nounroll";
	setp.ne.s32 	%p9, %r4, 0;
	add.s32 	%r22, %r43, 32;
	bar.sync 	0;
	mul.wide.s32 	%rd25, %r22, 4;
	add.s64 	%rd11, %rd2, %rd25;
	@%p9 bra 	$L__BB1_16;
	ld.global.f32 	%f29, [%rd11+-4];
	st.shared.f32 	[smem], %f29;
	cvt.u64.u32 	%rd26, %r29;
	add.s64 	%rd27, %rd11, %rd26;
	ld.global.f32 	%f30, [%rd27];
	st.shared.f32 	[%r5+4], %f30;
$L__BB1_16:
	ld.global.f32 	%f31, [%rd11];
	st.shared.f32 	[%r6+4], %f31;
	bar.sync 	0;
	ld.shared.f32 	%f32, [%r6+8];
	ld.shared.f32 	%f33, [%r6];
	sub.f32 	%f34, %f32, %f33;
	mul.f32 	%f35, %f34, 0f3F000000;
	add.s64 	%rd29, %rd1, %rd25;
	st.global.f32 	[%rd29], %f35;
	add.s32 	%r43, %r43, %r3;
	add.s32 	%r42, %r42, 1;
	setp.ne.s32 	%p10, %r42, 0;
	@%p10 bra 	$L__BB1_14;
$L__BB1_17:
	ret;

}


// ===== COMPILED SASS (sm_100) =====

	.target	sm_100

	.elftype	@"ET_EXEC"


//--------------------- .note.nv.tkinfo           --------------------------
	.section	.note.nv.tkinfo,"",@"SHT_NOTE"
	.sectionflags	@"SHF_NOTE_NV_TKINFO"
	.tkinfo
        /*0018*/ 	.word	0x00000002
        /*0030*/ 	.string	""
        /*0030*/ 	.string	"ptxas"
        /*0030*/ 	.string	"Cuda compilation tools, release 13.0, V13.0.88"
        /*0030*/ 	.string	"Build cuda_13.0.r13.0/compiler.36424714_0"
        /*0030*/ 	.string	"-arch sm_100 -m 64 "



//--------------------- .note.nv.cuinfo           --------------------------
	.section	.note.nv.cuinfo,"",@"SHT_NOTE"
	.sectionflags	@"SHF_NOTE_NV_CUINFO"
        /*0018*/ 	.short	0x0002
        /*001a*/ 	.short	0x0064
        /*001c*/ 	.short	0x0082
	.zero		2


//--------------------- .nv.info                  --------------------------
	.section	.nv.info,"",@"SHT_CUDA_INFO"
	.align	4


	//----- nvinfo : EIATTR_REGCOUNT
	.align		4
        /*0000*/ 	.byte	0x04, 0x2f
        /*0002*/ 	.short	(.L_1 - .L_0)
	.align		4
.L_0:
        /*0004*/ 	.word	index@(_Z11dFdY_kernelILi1ELi3EEvPKfPfii)
        /*0008*/ 	.word	0x00000020


	//----- nvinfo : EIATTR_FRAME_SIZE
	.align		4
.L_1:
        /*000c*/ 	.byte	0x04, 0x11
        /*000e*/ 	.short	(.L_3 - .L_2)
	.align		4
.L_2:
        /*0010*/ 	.word	index@(_Z11dFdY_kernelILi1ELi3EEvPKfPfii)
        /*0014*/ 	.word	0x00000000


	//----- nvinfo : EIATTR_REGCOUNT
	.align		4
.L_3:
        /*0018*/ 	.byte	0x04, 0x2f
        /*001a*/ 	.short	(.L_5 - .L_4)
	.align		4
.L_4:
        /*001c*/ 	.word	index@(_Z11dFdX_kernelILi1ELi32EEvPKfPfii)
        /*0020*/ 	.word	0x0000001c


	//----- nvinfo : EIATTR_FRAME_SIZE
	.align		4
.L_5:
        /*0024*/ 	.byte	0x04, 0x11
        /*0026*/ 	.short	(.L_7 - .L_6)
	.align		4
.L_6:
        /*0028*/ 	.word	index@(_Z11dFdX_kernelILi1ELi32EEvPKfPfii)
        /*002c*/ 	.word	0x00000000


	//----- nvinfo : EIATTR_MIN_STACK_SIZE
	.align		4
.L_7:
        /*0030*/ 	.byte	0x04, 0x12
        /*0032*/ 	.short	(.L_9 - .L_8)
	.align		4
.L_8:
        /*0034*/ 	.word	index@(_Z11dFdX_kernelILi1ELi32EEvPKfPfii)
        /*0038*/ 	.word	0x00000000


	//----- nvinfo : EIATTR_MIN_STACK_SIZE
	.align		4
.L_9:
        /*003c*/ 	.byte	0x04, 0x12
        /*003e*/ 	.short	(.L_11 - .L_10)
	.align		4
.L_10:
        /*0040*/ 	.word	index@(_Z11dFdY_kernelILi1ELi3EEvPKfPfii)
        /*0044*/ 	.word	0x00000000
.L_11:


//--------------------- .nv.compat                --------------------------
	.section	.nv.compat,"",@"SHT_CUDA_COMPAT_INFO"
	.align	4
        /*0000*/ 	.byte	0x02, 0x09, 0x00, 0x00, 0x02, 0x02, 0x01, 0x00, 0x02, 0x05, 0x05, 0x00, 0x03, 0x07, 0x01, 0x01
        /*0010*/ 	.byte	0x02, 0x03, 0x00, 0x00, 0x02, 0x06, 0x01, 0x00, 0x04, 0x0b, 0x08, 0x00, 0x09, 0x00, 0x00, 0x00
        /*0020*/ 	.byte	0x00, 0x00, 0x00, 0x00


//--------------------- .nv.info._Z11dFdX_kernelILi1ELi32EEvPKfPfii --------------------------
	.section	.nv.info._Z11dFdX_kernelILi1ELi32EEvPKfPfii,"",@"SHT_CUDA_INFO"
	.sectionflags	@""
	.align	4


	//----- nvinfo : EIATTR_CUDA_API_VERSION
	.align		4
        /*0000*/ 	.byte	0x04, 0x37
        /*0002*/ 	.short	(.L_13 - .L_12)
.L_12:
        /*0004*/ 	.word	0x00000082


	//----- nvinfo : EIATTR_KPARAM_INFO
	.align		4
.L_13:
        /*0008*/ 	.byte	0x04, 0x17
        /*000a*/ 	.short	(.L_15 - .L_14)
.L_14:
        /*000c*/ 	.word	0x00000000
        /*0010*/ 	.short	0x0003
        /*0012*/ 	.short	0x0014
        /*0014*/ 	.byte	0x00, 0xf0, 0x11, 0x00


	//----- nvinfo : EIATTR_KPARAM_INFO
	.align		4
.L_15:
        /*0018*/ 	.byte	0x04, 0x17
        /*001a*/ 	.short	(.L_17 - .L_16)
.L_16:
        /*001c*/ 	.word	0x00000000
        /*0020*/ 	.short	0x0002
        /*0022*/ 	.short	0x0010
        /*0024*/ 	.byte	0x00, 0xf0, 0x11, 0x00


	//----- nvinfo : EIATTR_KPARAM_INFO
	.align		4
.L_17:
        /*0028*/ 	.byte	0x04, 0x17
        /*002a*/ 	.short	(.L_19 - .L_18)
.L_18:
        /*002c*/ 	.word	0x00000000
        /*0030*/ 	.short	0x0001
        /*0032*/ 	.short	0x0008
        /*0034*/ 	.byte	0x00, 0xf5, 0x21, 0x00


	//----- nvinfo : EIATTR_KPARAM_INFO
	.align		4
.L_19:
        /*0038*/ 	.byte	0x04, 0x17
        /*003a*/ 	.short	(.L_21 - .L_20)
.L_20:
        /*003c*/ 	.word	0x00000000
        /*0040*/ 	.short	0x0000
        /*0042*/ 	.short	0x0000
        /*0044*/ 	.byte	0x00, 0xf5, 0x21, 0x00


	//----- nvinfo : EIATTR_SPARSE_MMA_MASK
	.align		4
.L_21:
        /*0048*/ 	.byte	0x03, 0x50
        /*004a*/ 	.short	0x0000


	//----- nvinfo : EIATTR_MAXREG_COUNT
	.align		4
        /*004c*/ 	.byte	0x03, 0x1b
        /*004e*/ 	.short	0x00ff


	//----- nvinfo : EIATTR_NUM_BARRIERS
	.align		4
        /*0050*/ 	.byte	0x02, 0x4c
        /*0052*/ 	.byte	0x01
	.zero		1


	//----- nvinfo : EIATTR_MERCURY_ISA_VERSION
	.align		4
        /*0054*/ 	.byte	0x03, 0x5f
        /*0056*/ 	.short	0x0101


	//----- nvinfo : EIATTR_VRC_CTA_INIT_COUNT
	.align		4
        /*0058*/ 	.byte	0x02, 0x4a
	.zero		1
	.zero		1


	//----- nvinfo : EIATTR_EXIT_INSTR_OFFSETS
	.align		4
        /*005c*/ 	.byte	0x04, 0x1c
        /*005e*/ 	.short	(.L_23 - .L_22)


	//   ....[0]....
.L_22:
        /*0060*/ 	.word	0x00000030


	//   ....[1]....
        /*0064*/ 	.word	0x00000730


	//   ....[2]....
        /*0068*/ 	.word	0x00000930


	//----- nvinfo : EIATTR_CBANK_PARAM_SIZE
	.align		4
.L_23:
        /*006c*/ 	.byte	0x03, 0x19
        /*006e*/ 	.short	0x0018


	//----- nvinfo : EIATTR_PARAM_CBANK
	.align		4
        /*0070*/ 	.byte	0x04, 0x0a
        /*0072*/ 	.short	(.L_25 - .L_24)
	.align		4
.L_24:
        /*0074*/ 	.word	index@(.nv.constant0._Z11dFdX_kernelILi1ELi32EEvPKfPfii)
        /*0078*/ 	.short	0x0380
        /*007a*/ 	.short	0x0018


	//----- nvinfo : EIATTR_SW_WAR
	.align		4
.L_25:
        /*007c*/ 	.byte	0x04, 0x36
        /*007e*/ 	.short	(.L_27 - .L_26)
.L_26:
        /*0080*/ 	.word	0x00000008
.L_27:


//--------------------- .nv.info._Z11dFdY_kernelILi1ELi3EEvPKfPfii --------------------------
	.section	.nv.info._Z11dFdY_kernelILi1ELi3EEvPKfPfii,"",@"SHT_CUDA_INFO"
	.sectionflags	@""
	.align	4


	//----- nvinfo : EIATTR_CUDA_API_VERSION
	.align		4
        /*0000*/ 	.byte	0x04, 0x37
        /*0002*/ 	.short	(.L_29 - .L_28)
.L_28:
        /*0004*/ 	.word	0x00000082


	//----- nvinfo : EIATTR_KPARAM_INFO
	.align		4
.L_29:
        /*0008*/ 	.byte	0x04, 0x17
        /*000a*/ 	.short	(.L_31 - .L_30)
.L_30:
        /*000c*/ 	.word	0x00000000
        /*0010*/ 	.short	0x0003
        /*0012*/ 	.short	0x0014
        /*0014*/ 	.byte	0x00, 0xf0, 0x11, 0x00


	//----- nvinfo : EIATTR_KPARAM_INFO
	.align		4
.L_31:
        /*0018*/ 	.byte	0x04, 0x17
        /*001a*/ 	.short	(.L_33 - .L_32)
.L_32:
        /*001c*/ 	.word	0x00000000
        /*0020*/ 	.short	0x0002
        /*0022*/ 	.short	0x0010
        /*0024*/ 	.byte	0x00, 0xf0, 0x11, 0x00


	//----- nvinfo : EIATTR_KPARAM_INFO
	.align		4
.L_33:
        /*0028*/ 	.byte	0x04, 0x17
        /*002a*/ 	.short	(.L_35 - .L_34)
.L_34:
        /*002c*/ 	.word	0x00000000
        /*0030*/ 	.short	0x0001
        /*0032*/ 	.short	0x0008
        /*0034*/ 	.byte	0x00, 0xf5, 0x21, 0x00


	//----- nvinfo : EIATTR_KPARAM_INFO
	.align		4
.L_35:
        /*0038*/ 	.byte	0x04, 0x17
        /*003a*/ 	.short	(.L_37 - .L_36)
.L_36:
        /*003c*/ 	.word	0x00000000
        /*0040*/ 	.short	0x0000
        /*0042*/ 	.short	0x0000
        /*0044*/ 	.byte	0x00, 0xf5, 0x21, 0x00


	//----- nvinfo : EIATTR_SPARSE_MMA_MASK
	.align		4
.L_37:
        /*0048*/ 	.byte	0x03, 0x50
        /*004a*/ 	.short	0x0000


	//----- nvinfo : EIATTR_MAXREG_COUNT
	.align		4
        /*004c*/ 	.byte	0x03, 0x1b
        /*004e*/ 	.short	0x00ff


	//----- nvinfo : EIATTR_MERCURY_ISA_VERSION
	.align		4
        /*0050*/ 	.byte	0x03, 0x5f
        /*0052*/ 	.short	0x0101


	//----- nvinfo : EIATTR_VRC_CTA_INIT_COUNT
	.align		4
        /*0054*/ 	.byte	0x02, 0x4a
	.zero		1
	.zero		1


	//----- nvinfo : EIATTR_EXIT_INSTR_OFFSETS
	.align		4
        /*0058*/ 	.byte	0x04, 0x1c
        /*005a*/ 	.short	(.L_39 - .L_38)


	//   ....[0]....
.L_38:
        /*005c*/ 	.word	0x00000060


	//   ....[1]....
        /*0060*/ 	.word	0x000004e0


	//   ....[2]....
        /*0064*/ 	.word	0x00000700


	//   ....[3]....
        /*0068*/ 	.word	0x00000830


	//   ....[4]....
        /*006c*/ 	.word	0x000008e0


	//----- nvinfo : EIATTR_CBANK_PARAM_SIZE
	.align		4
.L_39:
        /*0070*/ 	.byte	0x03, 0x19
        /*0072*/ 	.short	0x0018


	//----- nvinfo : EIATTR_PARAM_CBANK
	.align		4
        /*0074*/ 	.byte	0x04, 0x0a
        /*0076*/ 	.short	(.L_41 - .L_40)
	.align		4
.L_40:
        /*0078*/ 	.word	index@(.nv.constant0._Z11dFdY_kernelILi1ELi3EEvPKfPfii)
        /*007c*/ 	.short	0x0380
        /*007e*/ 	.short	0x0018


	//----- nvinfo : EIATTR_SW_WAR
	.align		4
.L_41:
        /*0080*/ 	.byte	0x04, 0x36
        /*0082*/ 	.short	(.L_43 - .L_42)
.L_42:
        /*0084*/ 	.word	0x00000008
.L_43:


//--------------------- .nv.callgraph             --------------------------
	.section	.nv.callgraph,"",@"SHT_CUDA_CALLGRAPH"
	.align	4
	.sectionentsize	8
	.align		4
        /*0000*/ 	.word	0x00000000
	.align		4
        /*0004*/ 	.word	0xffffffff
	.align		4
        /*0008*/ 	.word	0x00000000
	.align		4
        /*000c*/ 	.word	0xfffffffe
	.align		4
        /*0010*/ 	.word	0x00000000
	.align		4
        /*0014*/ 	.word	0xfffffffd
	.align		4
        /*0018*/ 	.word	0x00000000
	.align		4
        /*001c*/ 	.word	0xfffffffc


//--------------------- .text._Z11dFdX_kernelILi1ELi32EEvPKfPfii --------------------------
	.section	.text._Z11dFdX_kernelILi1ELi32EEvPKfPfii,"ax",@progbits
	.align	128
        .global         _Z11dFdX_kernelILi1ELi32EEvPKfPfii
        .type           _Z11dFdX_kernelILi1ELi32EEvPKfPfii,@function
        .size           _Z11dFdX_kernelILi1ELi32EEvPKfPfii,(.L_x_8 - _Z11dFdX_kernelILi1ELi32EEvPKfPfii)
        .other          _Z11dFdX_kernelILi1ELi32EEvPKfPfii,@"STO_CUDA_ENTRY STV_DEFAULT"
_Z11dFdX_kernelILi1ELi32EEvPKfPfii:
.text._Z11dFdX_kernelILi1ELi32EEvPKfPfii:
[----:B------:R-:W-:Y:S08]  /*0000*/  LDC R1, c[0x0][0x37c] ;  /* 0x0000df00ff017b82 */ /* 0x000ff00000000800 */
[----:B------:R-:W0:Y:S02]  /*0010*/  LDC R6, c[0x0][0x394] ;  /* 0x0000e500ff067b82 */ /* 0x000e240000000800 */
[----:B0-----:R-:W-:-:S13]  /*0020*/  ISETP.GE.AND P0, PT, R6, 0x1, PT ;  /* 0x000000010600780c */ /* 0x001fda0003f06270 */
[----:B------:R-:W-:Y:S05]  /*0030*/  @!P0 EXIT ;  /* 0x000000000000894d */ /* 0x000fea0003800000 */
[----:B------:R-:W0:Y:S01]  /*0040*/  S2R R2, SR_CgaCtaId ;  /* 0x0000000000027919 */ /* 0x000e220000008800 */
[----:B------:R-:W1:Y:S01]  /*0050*/  S2UR UR5, SR_CTAID.X ;  /* 0x00000000000579c3 */ /* 0x000e620000002500 */
[----:B------:R-:W2:Y:S01]  /*0060*/  LDCU UR4, c[0x0][0x360] ;  /* 0x00006c00ff0477ac */ /* 0x000ea20008000800 */
[C---:B------:R-:W-:Y:S01]  /*0070*/  ISETP.GE.U32.AND P1, PT, R6.reuse, 0x4, PT ;  /* 0x000000040600780c */ /* 0x040fe20003f26070 */
[----:B------:R-:W3:Y:S01]  /*0080*/  S2R R0, SR_TID.X ;  /* 0x0000000000007919 */ /* 0x000ee20000002100 */
[----:B------:R-:W-:Y:S01]  /*0090*/  MOV R9, 0x400 ;  /* 0x0000040000097802 */ /* 0x000fe20000000f00 */
[----:B------:R-:W4:Y:S01]  /*00a0*/  LDCU.64 UR8, c[0x0][0x358] ;  /* 0x00006b00ff0877ac */ /* 0x000f220008000a00 */
[----:B------:R-:W-:Y:S01]  /*00b0*/  LOP3.LUT R8, R6, 0x3, RZ, 0xc0, !PT ;  /* 0x0000000306087812 */ /* 0x000fe200078ec0ff */
[----:B------:R-:W-:Y:S01]  /*00c0*/  IMAD.MOV.U32 R10, RZ, RZ, RZ ;  /* 0x000000ffff0a7224 */ /* 0x000fe200078e00ff */
[----:B------:R-:W5:Y:S02]  /*00d0*/  LDC R13, c[0x0][0x390] ;  /* 0x0000e400ff0d7b82 */ /* 0x000f640000000800 */
[----:B------:R-:W-:Y:S01]  /*00e0*/  ISETP.NE.AND P0, PT, R8, RZ, PT ;  /* 0x000000ff0800720c */ /* 0x000fe20003f05270 */
[----:B--2---:R-:W-:-:S02]  /*00f0*/  USHF.L.U32 UR6, UR4, 0x2, URZ ;  /* 0x0000000204067899 */ /* 0x004fc400080006ff */
[----:B-1----:R-:W-:Y:S01]  /*0100*/  UIMAD UR4, UR4, UR5, URZ ;  /* 0x00000005040472a4 */ /* 0x002fe2000f8e02ff */
[----:B0-----:R-:W-:Y:S01]  /*0110*/  LEA R9, R2, R9, 0x18 ;  /* 0x0000000902097211 */ /* 0x001fe200078ec0ff */
[----:B-----5:R-:W-:-:S03]  /*0120*/  VIADD R11, R13, 0x40 ;  /* 0x000000400d0b7836 */ /* 0x020fc60000000000 */
[----:B---3--:R-:W-:Y:S01]  /*0130*/  LEA R12, R0, R9, 0x2 ;  /* 0x00000009000c7211 */ /* 0x008fe200078e10ff */
[----:B----4-:R-:W-:Y:S06]  /*0140*/  @!P1 BRA `(.L_x_0) ;  /* 0x0000000400789947 */ /* 0x010fec0003800000 */
[----:B------:R-:W0:Y:S01]  /*0150*/  LDC.64 R2, c[0x0][0x380] ;  /* 0x0000e000ff027b82 */ /* 0x000e220000000a00 */
[----:B------:R-:W-:Y:S01]  /*0160*/  LOP3.LUT R10, R6, 0x7ffffffc, RZ, 0xc0, !PT ;  /* 0x7ffffffc060a7812 */ /* 0x000fe200078ec0ff */
[C---:B------:R-:W-:Y:S01]  /*0170*/  VIADD R14, R0.reuse, UR4 ;  /* 0x00000004000e7c36 */ /* 0x040fe20008000000 */
[----:B------:R-:W-:Y:S02]  /*0180*/  ISETP.NE.AND P1, PT, R0, RZ, PT ;  /* 0x000000ff0000720c */ /* 0x000fe40003f25270 */
[----:B------:R-:W-:Y:S01]  /*0190*/  LEA R13, R13, 0x100, 0x2 ;  /* 0x000001000d0d7811 */ /* 0x000fe200078e10ff */
[----:B------:R-:W-:Y:S02]  /*01a0*/  IMAD.MOV R15, RZ, RZ, -R10 ;  /* 0x000000ffff0f7224 */ /* 0x000fe400078e0a0a */
[----:B------:R-:W1:Y:S08]  /*01b0*/  LDC.64 R4, c[0x0][0x388] ;  /* 0x0000e200ff047b82 */ /* 0x000e700000000a00 */
.L_x_1:
[----:B------:R-:W-:Y:S01]  /*01c0*/  BAR.SYNC.DEFER_BLOCKING 0x0 ;  /* 0x0000000000007b1d */ /* 0x000fe20000010000 */
[----:B--2---:R-:W-:-:S05]  /*01d0*/  IADD3 R17, PT, PT, R14, 0x20, RZ ;  /* 0x000000200e117810 */ /* 0x004fca0007ffe0ff */
[----:B0-----:R-:W-:-:S03]  /*01e0*/  IMAD.WIDE R18, R17, 0x4, R2 ;  /* 0x0000000411127825 */ /* 0x001fc600078e0202 */
[----:B------:R-:W-:-:S05]  /*01f0*/  @!P1 IADD3 R6, P2, PT, R18, UR6, RZ ;  /* 0x0000000612069c10 */ /* 0x000fca000ff5e0ff */
[----:B------:R-:W-:Y:S01]  /*0200*/  @!P1 IMAD.X R7, RZ, RZ, R19, P2 ;  /* 0x000000ffff079224 */ /* 0x000fe200010e0613 */
[----:B------:R-:W2:Y:S04]  /*0210*/  @!P1 LDG.E R16, desc[UR8][R18.64+-0x4] ;  /* 0xfffffc0812109981 */ /* 0x000ea8000c1e1900 */
[----:B------:R1:W3:Y:S04]  /*0220*/  @!P1 LDG.E R20, desc[UR8][R6.64] ;  /* 0x0000000806149981 */ /* 0x0002e8000c1e1900 */
[----:B------:R0:W4:Y:S01]  /*0230*/  LDG.E R21, desc[UR8][R18.64] ;  /* 0x0000000812157981 */ /* 0x000122000c1e1900 */
[----:B------:R-:W-:Y:S01]  /*0240*/  @!P1 MOV R22, 0x400 ;  /* 0x0000040000169802 */ /* 0x000fe20000000f00 */
[----:B------:R-:W5:Y:S01]  /*0250*/  @!P1 S2R R23, SR_CgaCtaId ;  /* 0x0000000000179919 */ /* 0x000f620000008800 */
[----:B-1----:R-:W-:-:S04]  /*0260*/  IMAD.WIDE R6, R17, 0x4, R4 ;  /* 0x0000000411067825 */ /* 0x002fc800078e0204 */
[----:B0-----:R-:W-:Y:S01]  /*0270*/  IMAD.WIDE R18, R11, 0x4, R18 ;  /* 0x000000040b127825 */ /* 0x001fe200078e0212 */
[----:B-----5:R-:W-:-:S05]  /*0280*/  @!P1 LEA R25, R23, R22, 0x18 ;  /* 0x0000001617199211 */ /* 0x020fca00078ec0ff */
[----:B--2---:R0:W-:Y:S04]  /*0290*/  @!P1 STS [R25], R16 ;  /* 0x0000001019009388 */ /* 0x0041e80000000800 */
[----:B---3--:R-:W-:Y:S01]  /*02a0*/  @!P1 STS [R9+UR6+0x4], R20 ;  /* 0x0000041409009988 */ /* 0x008fe20008000806 */
[----:B------:R-:W-:-:S03]  /*02b0*/  ISETP.NE.AND P1, PT, R0, RZ, PT ;  /* 0x000000ff0000720c */ /* 0x000fc60003f25270 */
[----:B----4-:R-:W-:Y:S01]  /*02c0*/  STS [R12+0x4], R21 ;  /* 0x000004150c007388 */ /* 0x010fe20000000800 */
[----:B------:R-:W-:Y:S09]  /*02d0*/  BAR.SYNC.DEFER_BLOCKING 0x0 ;  /* 0x0000000000007b1d */ /* 0x000ff20000010000 */
[----:B------:R-:W-:-:S04]  /*02e0*/  @!P1 IADD3 R24, P2, PT, R18, UR6, RZ ;  /* 0x0000000612189c10 */ /* 0x000fc8000ff5e0ff */
[----:B0-----:R-:W-:Y:S01]  /*02f0*/  @!P1 MOV R16, R24 ;  /* 0x0000001800109202 */ /* 0x001fe20000000f00 */
[----:B------:R-:W-:Y:S01]  /*0300*/  @!P1 IMAD.X R17, RZ, RZ, R19, P2 ;  /* 0x000000ffff119224 */ /* 0x000fe200010e0613 */
[----:B------:R-:W-:Y:S04]  /*0310*/  LDS R22, [R12+0x8] ;  /* 0x000008000c167984 */ /* 0x000fe80000000800 */
[----:B------:R-:W0:Y:S02]  /*0320*/  LDS R23, [R12] ;  /* 0x000000000c177984 */ /* 0x000e240000000800 */
[----:B0-----:R-:W-:-:S04]  /*0330*/  FADD R22, R22, -R23 ;  /* 0x8000001716167221 */ /* 0x001fc80000000000 */
[----:B------:R-:W-:-:S05]  /*0340*/  FMUL R23, R22, 0.5 ;  /* 0x3f00000016177820 */ /* 0x000fca0000400000 */
[----:B------:R0:W-:Y:S01]  /*0350*/  STG.E desc[UR8][R6.64], R23 ;  /* 0x0000001706007986 */ /* 0x0001e2000c101908 */
[----:B------:R-:W-:Y:S06]  /*0360*/  BAR.SYNC.DEFER_BLOCKING 0x0 ;  /* 0x0000000000007b1d */ /* 0x000fec0000010000 */
[----:B------:R-:W2:Y:S04]  /*0370*/  @!P1 LDG.E R20, desc[UR8][R18.64+-0x4] ;  /* 0xfffffc0812149981 */ /* 0x000ea8000c1e1900 */
[----:B------:R1:W3:Y:S04]  /*0380*/  @!P1 LDG.E R22, desc[UR8][R16.64] ;  /* 0x0000000810169981 */ /* 0x0002e8000c1e1900 */
[----:B------:R4:W5:Y:S01]  /*0390*/  LDG.E R21, desc[UR8][R18.64] ;  /* 0x0000000812157981 */ /* 0x000962000c1e1900 */
[----:B------:R-:W-:Y:S01]  /*03a0*/  @!P1 MOV R24, 0x400 ;  /* 0x0000040000189802 */ /* 0x000fe20000000f00 */
[C---:B0-----:R-:W-:Y:S01]  /*03b0*/  IMAD.WIDE R6, R11.reuse, 0x4, R6 ;  /* 0x000000040b067825 */ /* 0x041fe200078e0206 */
[----:B------:R-:W0:Y:S03]  /*03c0*/  @!P1 S2R R25, SR_CgaCtaId ;  /* 0x0000000000199919 */ /* 0x000e260000008800 */
[----:B-1----:R-:W-:-:S03]  /*03d0*/  IMAD.WIDE R16, R11, 0x4, R18 ;  /* 0x000000040b107825 */ /* 0x002fc600078e0212 */
[----:B----4-:R-:W-:-:S05]  /*03e0*/  @!P1 IADD3 R18, P2, PT, R16, UR6, RZ ;  /* 0x0000000610129c10 */ /* 0x010fca000ff5e0ff */
[----:B------:R-:W-:Y:S01]  /*03f0*/  @!P1 IMAD.X R19, RZ, RZ, R17, P2 ;  /* 0x000000ffff139224 */ /* 0x000fe200010e0611 */
[----:B0-----:R-:W-:-:S05]  /*0400*/  @!P1 LEA R25, R25, R24, 0x18 ;  /* 0x0000001819199211 */ /* 0x001fca00078ec0ff */
[----:B--2---:R-:W-:Y:S04]  /*0410*/  @!P1 STS [R25], R20 ;  /* 0x0000001419009388 */ /* 0x004fe80000000800 */
[----:B---3--:R-:W-:Y:S04]  /*0420*/  @!P1 STS [R9+UR6+0x4], R22 ;  /* 0x0000041609009988 */ /* 0x008fe80008000806 */
[----:B-----5:R-:W-:Y:S01]  /*0430*/  STS [R12+0x4], R21 ;  /* 0x000004150c007388 */ /* 0x020fe20000000800 */
[----:B------:R-:W-:Y:S06]  /*0440*/  BAR.SYNC.DEFER_BLOCKING 0x0 ;  /* 0x0000000000007b1d */ /* 0x000fec0000010000 */
        /* <DEDUP_REMOVED lines=27> */
[----:B------:R-:W3:Y:S04]  /*0600*/  @!P1 LDG.E R16, desc[UR8][R16.64] ;  /* 0x0000000810109981 */ /* 0x000ee8000c1e1900 */
[----:B------:R-:W4:Y:S01]  /*0610*/  LDG.E R21, desc[UR8][R18.64] ;  /* 0x0000000812157981 */ /* 0x000f22000c1e1900 */
[----:B------:R-:W-:Y:S01]  /*0620*/  @!P1 MOV R22, 0x400 ;  /* 0x0000040000169802 */ /* 0x000fe20000000f00 */
[----:B0-----:R-:W-:Y:S01]  /*0630*/  IMAD.WIDE R6, R11, 0x4, R6 ;  /* 0x000000040b067825 */ /* 0x001fe200078e0206 */
[----:B------:R-:W-:Y:S01]  /*0640*/  IADD3 R15, PT, PT, R15, 0x4, RZ ;  /* 0x000000040f0f7810 */ /* 0x000fe20007ffe0ff */
[----:B------:R-:W0:Y:S02]  /*0650*/  @!P1 S2R R25, SR_CgaCtaId ;  /* 0x0000000000199919 */ /* 0x000e240000008800 */
[----:B------:R-:W-:Y:S01]  /*0660*/  IMAD.IADD R14, R13, 0x1, R14 ;  /* 0x000000010d0e7824 */ /* 0x000fe200078e020e */
[----:B------:R-:W-:-:S02]  /*0670*/  ISETP.NE.AND P2, PT, R15, RZ, PT ;  /* 0x000000ff0f00720c */ /* 0x000fc40003f45270 */
[----:B0-----:R-:W-:-:S05]  /*0680*/  @!P1 LEA R25, R25, R22, 0x18 ;  /* 0x0000001619199211 */ /* 0x001fca00078ec0ff */
[----:B--2---:R-:W-:Y:S04]  /*0690*/  @!P1 STS [R25], R20 ;  /* 0x0000001419009388 */ /* 0x004fe80000000800 */
[----:B---3--:R-:W-:Y:S04]  /*06a0*/  @!P1 STS [R9+UR6+0x4], R16 ;  /* 0x0000041009009988 */ /* 0x008fe80008000806 */
[----:B----4-:R-:W-:Y:S01]  /*06b0*/  STS [R12+0x4], R21 ;  /* 0x000004150c007388 */ /* 0x010fe20000000800 */
[----:B------:R-:W-:Y:S06]  /*06c0*/  BAR.SYNC.DEFER_BLOCKING 0x0 ;  /* 0x0000000000007b1d */ /* 0x000fec0000010000 */
[----:B------:R-:W-:Y:S04]  /*06d0*/  LDS R22, [R12+0x8] ;  /* 0x000008000c167984 */ /* 0x000fe80000000800 */
[----:B------:R-:W0:Y:S02]  /*06e0*/  LDS R23, [R12] ;  /* 0x000000000c177984 */ /* 0x000e240000000800 */
[----:B0-----:R-:W-:-:S04]  /*06f0*/  FADD R22, R22, -R23 ;  /* 0x8000001716167221 */ /* 0x001fc80000000000 */
[----:B------:R-:W-:-:S05]  /*0700*/  FMUL R17, R22, 0.5 ;  /* 0x3f00000016117820 */ /* 0x000fca0000400000 */
[----:B------:R2:W-:Y:S01]  /*0710*/  STG.E desc[UR8][R6.64], R17 ;  /* 0x0000001106007986 */ /* 0x0005e2000c101908 */
[----:B------:R-:W-:Y:S05]  /*0720*/  @P2 BRA `(.L_x_1) ;  /* 0xfffffff800a42947 */ /* 0x000fea000383ffff */
.L_x_0:
[----:B------:R-:W-:Y:S05]  /*0730*/  @!P0 EXIT ;  /* 0x000000000000894d */ /* 0x000fea0003800000 */
[----:B------:R-:W0:Y:S01]  /*0740*/  LDC.64 R2, c[0x0][0x380] ;  /* 0x0000e000ff027b82 */ /* 0x000e220000000a00 */
[C---:B------:R-:W-:Y:S01]  /*0750*/  ISETP.NE.AND P1, PT, R0.reuse, RZ, PT ;  /* 0x000000ff0000720c */ /* 0x040fe20003f25270 */
[----:B------:R-:W-:Y:S01]  /*0760*/  VIADD R0, R0, UR4 ;  /* 0x0000000400007c36 */ /* 0x000fe20008000000 */
[----:B------:R-:W-:-:S03]  /*0770*/  IADD3 R8, PT, PT, -R8, RZ, RZ ;  /* 0x000000ff08087210 */ /* 0x000fc60007ffe1ff */
[----:B------:R-:W-:Y:S02]  /*0780*/  IMAD R10, R10, R11, R0 ;  /* 0x0000000b0a0a7224 */ /* 0x000fe400078e0200 */
[----:B------:R-:W1:Y:S06]  /*0790*/  LDC.64 R4, c[0x0][0x388] ;  /* 0x0000e200ff047b82 */ /* 0x000e6c0000000a00 */
.L_x_2:
[----:B------:R-:W-:Y:S01]  /*07a0*/  BAR.SYNC.DEFER_BLOCKING 0x0 ;  /* 0x0000000000007b1d */ /* 0x000fe20000010000 */
[----:B------:R-:W-:-:S04]  /*07b0*/  VIADD R19, R10, 0x20 ;  /* 0x000000200a137836 */ /* 0x000fc80000000000 */
[----:B0-----:R-:W-:-:S03]  /*07c0*/  IMAD.WIDE R14, R19, 0x4, R2 ;  /* 0x00000004130e7825 */ /* 0x001fc600078e0202 */
[----:B--23--:R-:W-:-:S04]  /*07d0*/  @!P1 IADD3 R6, P0, PT, R14, UR6, RZ ;  /* 0x000000060e069c10 */ /* 0x00cfc8000ff1e0ff */
[----:B------:R-:W-:Y:S01]  /*07e0*/  @!P1 IADD3.X R7, PT, PT, RZ, R15, RZ, P0, !PT ;  /* 0x0000000fff079210 */ /* 0x000fe200007fe4ff */
[----:B------:R-:W2:Y:S04]  /*07f0*/  @!P1 LDG.E R0, desc[UR8][R14.64+-0x4] ;  /* 0xfffffc080e009981 */ /* 0x000ea8000c1e1900 */
[----:B------:R1:W3:Y:S04]  /*0800*/  @!P1 LDG.E R16, desc[UR8][R6.64] ;  /* 0x0000000806109981 */ /* 0x0002e8000c1e1900 */
[----:B------:R-:W4:Y:S01]  /*0810*/  LDG.E R13, desc[UR8][R14.64] ;  /* 0x000000080e0d7981 */ /* 0x000f22000c1e1900 */
[----:B------:R-:W-:Y:S01]  /*0820*/  @!P1 MOV R17, 0x400 ;  /* 0x0000040000119802 */ /* 0x000fe20000000f00 */
[----:B------:R-:W-:Y:S01]  /*0830*/  VIADD R8, R8, 0x1 ;  /* 0x0000000108087836 */ /* 0x000fe20000000000 */
[----:B------:R-:W-:Y:S01]  /*0840*/  IADD3 R10, PT, PT, R10, R11, RZ ;  /* 0x0000000b0a0a7210 */ /* 0x000fe20007ffe0ff */
[----:B------:R-:W0:Y:S01]  /*0850*/  @!P1 S2R R18, SR_CgaCtaId ;  /* 0x0000000000129919 */ /* 0x000e220000008800 */
[----:B-1----:R-:W-:-:S02]  /*0860*/  IMAD.WIDE R6, R19, 0x4, R4 ;  /* 0x0000000413067825 */ /* 0x002fc400078e0204 */
[----:B------:R-:W-:Y:S02]  /*0870*/  ISETP.NE.AND P0, PT, R8, RZ, PT ;  /* 0x000000ff0800720c */ /* 0x000fe40003f05270 */
        /* <DEDUP_REMOVED lines=11> */
[----:B------:R-:W-:Y:S05]  /*0930*/  EXIT ;  /* 0x000000000000794d */ /* 0x000fea0003800000 */
.L_x_3:
[----:B------:R-:W-:-:S00]  /*0940*/  BRA `(.L_x_3) ;  /* 0xfffffffc00fc7947 */ /* 0x000fc0000383ffff */
[----:B------:R-:W-:-:S00]  /*0950*/  NOP ;  /* 0x0000000000007918 */ /* 0x000fc00000000000 */
        /* <DEDUP_REMOVED lines=10> */
.L_x_8:


//--------------------- .text._Z11dFdY_kernelILi1ELi3EEvPKfPfii --------------------------
	.section	.text._Z11dFdY_kernelILi1ELi3EEvPKfPfii,"ax",@progbits
	.align	128
        .global         _Z11dFdY_kernelILi1ELi3EEvPKfPfii
        .type           _Z11dFdY_kernelILi1ELi3EEvPKfPfii,@function
        .size           _Z11dFdY_kernelILi1ELi3EEvPKfPfii,(.L_x_9 - _Z11dFdY_kernelILi1ELi3EEvPKfPfii)
        .other          _Z11dFdY_kernelILi1ELi3EEvPKfPfii,@"STO_CUDA_ENTRY STV_DEFAULT"
_Z11dFdY_kernelILi1ELi3EEvPKfPfii:
.text._Z11dFdY_kernelILi1ELi3EEvPKfPfii:
[----:B------:R-:W-:Y:S08]  /*0000*/  LDC R1, c[0x0][0x37c] ;  /* 0x0000df00ff017b82 */ /* 0x000ff00000000800 */
[----:B------:R-:W0:Y:S01]  /*0010*/  LDC.64 R2, c[0x0][0x390] ;  /* 0x0000e400ff027b82 */ /* 0x000e220000000a00 */
[----:B------:R-:W1:Y:S07]  /*0020*/  LDCU UR4, c[0x0][0x360] ;  /* 0x00006c00ff0477ac */ /* 0x000e6e0008000800 */
[----:B------:R-:W1:Y:S01]  /*0030*/  S2UR UR5, SR_CTAID.X ;  /* 0x00000000000579c3 */ /* 0x000e620000002500 */
[----:B0-----:R-:W-:Y:S01]  /*0040*/  ISETP.GE.AND P0, PT, R3, 0x1, PT ;  /* 0x000000010300780c */ /* 0x001fe20003f06270 */
[----:B-1----:R-:W-:-:S12]  /*0050*/  UIMAD UR4, UR4, UR5, URZ ;  /* 0x00000005040472a4 */ /* 0x002fd8000f8e02ff */
[----:B------:R-:W-:Y:S05]  /*0060*/  @!P0 EXIT ;  /* 0x000000000000894d */ /* 0x000fea0003800000 */
[----:B------:R-:W0:Y:S01]  /*0070*/  S2R R15, SR_TID.X ;  /* 0x00000000000f7919 */ /* 0x000e220000002100 */
[----:B------:R-:W1:Y:S01]  /*0080*/  LDC.64 R4, c[0x0][0x380] ;  /* 0x0000e000ff047b82 */ /* 0x000e620000000a00 */
[----:B------:R-:W2:Y:S01]  /*0090*/  LDCU.64 UR6, c[0x0][0x358] ;  /* 0x00006b00ff0677ac */ /* 0x000ea20008000a00 */
[C---:B------:R-:W-:Y:S02]  /*00a0*/  ISETP.GE.U32.AND P1, PT, R3.reuse, 0x8, PT ;  /* 0x000000080300780c */ /* 0x040fe40003f26070 */
[----:B------:R-:W-:-:S04]  /*00b0*/  LOP3.LUT R12, R3, 0x7, RZ, 0xc0, !PT ;  /* 0x00000007030c7812 */ /* 0x000fc800078ec0ff */
[----:B------:R-:W-:Y:S02]  /*00c0*/  ISETP.NE.AND P0, PT, R12, RZ, PT ;  /* 0x000000ff0c00720c */ /* 0x000fe40003f05270 */
[----:B0-----:R-:W-:-:S05]  /*00d0*/  IADD3 R13, PT, PT, R15, UR4, RZ ;  /* 0x000000040f0d7c10 */ /* 0x001fca000fffe0ff */
[----:B-1----:R-:W-:Y:S01]  /*00e0*/  IMAD.WIDE R6, R13, 0x4, R4 ;  /* 0x000000040d067825 */ /* 0x002fe200078e0204 */
[----:B------:R-:W-:-:S04]  /*00f0*/  LEA R9, R2, R13, 0x1 ;  /* 0x0000000d02097211 */ /* 0x000fc800078e08ff */
[----:B--2---:R0:W5:Y:S01]  /*0100*/  LDG.E R8, desc[UR6][R6.64] ;  /* 0x0000000606087981 */ /* 0x004162000c1e1900 */
[----:B------:R-:W-:-:S06]  /*0110*/  IMAD.WIDE R10, R2, 0x4, R6 ;  /* 0x00000004020a7825 */ /* 0x000fcc00078e0206 */
[----:B------:R0:W5:Y:S01]  /*0120*/  LDG.E R10, desc[UR6][R10.64] ;  /* 0x000000060a0a7981 */ /* 0x000162000c1e1900 */
[----:B------:R-:W-:Y:S05]  /*0130*/  @!P1 BRA `(.L_x_4) ;  /* 0x0000000000e89947 */ /* 0x000fea0003800000 */
[----:B0-----:R-:W0:Y:S01]  /*0140*/  LDC.64 R6, c[0x0][0x388] ;  /* 0x0000e200ff067b82 */ /* 0x001e220000000a00 */
[----:B------:R-:W-:Y:S02]  /*0150*/  LOP3.LUT R0, R3, 0x7ffffff8, RZ, 0xc0, !PT ;  /* 0x7ffffff803007812 */ /* 0x000fe400078ec0ff */
[----:B------:R-:W-:Y:S02]  /*0160*/  IADD3 R11, PT, PT, R2, UR4, R15 ;  /* 0x00000004020b7c10 */ /* 0x000fe4000fffe00f */
[----:B------:R-:W-:-:S07]  /*0170*/  IADD3 R0, PT, PT, -R0, RZ, RZ ;  /* 0x000000ff00007210 */ /* 0x000fce0007ffe1ff */
.L_x_5:
[----:B-1----:R-:W-:-:S05]  /*0180*/  IMAD.WIDE R16, R9, 0x4, R4 ;  /* 0x0000000409107825 */ /* 0x002fca00078e0204 */
[----:B------:R-:W2:Y:S01]  /*0190*/  LDG.E R23, desc[UR6][R16.64] ;  /* 0x0000000610177981 */ /* 0x000ea2000c1e1900 */
[----:B0-----:R-:W-:-:S04]  /*01a0*/  IMAD.WIDE R14, R11, 0x4, R6 ;  /* 0x000000040b0e7825 */ /* 0x001fc800078e0206 */
[----:B------:R-:W-:-:S04]  /*01b0*/  IMAD.WIDE R18, R2, 0x4, R16 ;  /* 0x0000000402127825 */ /* 0x000fc800078e0210 */
[----:B--2--5:R-:W-:-:S04]  /*01c0*/  FADD R8, R23, -R8 ;  /* 0x8000000817087221 */ /* 0x024fc80000000000 */
[----:B------:R-:W-:-:S05]  /*01d0*/  FMUL R29, R8, 0.5 ;  /* 0x3f000000081d7820 */ /* 0x000fca0000400000 */
[----:B------:R0:W-:Y:S04]  /*01e0*/  STG.E desc[UR6][R14.64], R29 ;  /* 0x0000001d0e007986 */ /* 0x0001e8000c101906 */
[----:B------:R-:W2:Y:S01]  /*01f0*/  LDG.E R25, desc[UR6][R18.64] ;  /* 0x0000000612197981 */ /* 0x000ea2000c1e1900 */
[----:B------:R-:W-:-:S04]  /*0200*/  IMAD.WIDE R20, R2, 0x4, R14 ;  /* 0x0000000402147825 */ /* 0x000fc800078e020e */
[----:B------:R-:W-:-:S04]  /*0210*/  IMAD.WIDE R26, R2, 0x4, R18 ;  /* 0x00000004021a7825 */ /* 0x000fc800078e0212 */
[----:B--2---:R-:W-:-:S04]  /*0220*/  FADD R10, R25, -R10 ;  /* 0x8000000a190a7221 */ /* 0x004fc80000000000 */
[----:B------:R-:W-:-:S05]  /*0230*/  FMUL R22, R10, 0.5 ;  /* 0x3f0000000a167820 */ /* 0x000fca0000400000 */
[----:B------:R1:W-:Y:S04]  /*0240*/  STG.E desc[UR6][R20.64], R22 ;  /* 0x0000001614007986 */ /* 0x0003e8000c101906 */
[----:B------:R-:W2:Y:S01]  /*0250*/  LDG.E R8, desc[UR6][R26.64] ;  /* 0x000000061a087981 */ /* 0x000ea2000c1e1900 */
[----:B------:R-:W-:-:S04]  /*0260*/  IMAD.WIDE R16, R2, 0x4, R20 ;  /* 0x0000000402107825 */ /* 0x000fc800078e0214 */
[----:B0-----:R-:W-:-:S04]  /*0270*/  IMAD.WIDE R14, R2, 0x4, R26 ;  /* 0x00000004020e7825 */ /* 0x001fc800078e021a */
[----:B--2---:R-:W-:-:S04]  /*0280*/  FADD R23, -R23, R8 ;  /* 0x0000000817177221 */ /* 0x004fc80000000100 */
[----:B------:R-:W-:-:S05]  /*0290*/  FMUL R24, R23, 0.5 ;  /* 0x3f00000017187820 */ /* 0x000fca0000400000 */
[----:B------:R0:W-:Y:S04]  /*02a0*/  STG.E desc[UR6][R16.64], R24 ;  /* 0x0000001810007986 */ /* 0x0001e8000c101906 */
[----:B------:R-:W2:Y:S01]  /*02b0*/  LDG.E R10, desc[UR6][R14.64] ;  /* 0x000000060e0a7981 */ /* 0x000ea2000c1e1900 */
[----:B------:R-:W-:-:S04]  /*02c0*/  IMAD.WIDE R18, R2, 0x4, R16 ;  /* 0x0000000402127825 */ /* 0x000fc800078e0210 */
[----:B-1----:R-:W-:-:S04]  /*02d0*/  IMAD.WIDE R20, R2, 0x4, R14 ;  /* 0x0000000402147825 */ /* 0x002fc800078e020e */
[----:B--2---:R-:W-:-:S04]  /*02e0*/  FADD R25, -R25, R10 ;  /* 0x0000000a19197221 */ /* 0x004fc80000000100 */
        /* <DEDUP_REMOVED lines=21> */
[----:B------:R-:W-:Y:S01]  /*0440*/  IADD3 R0, PT, PT, R0, 0x8, RZ ;  /* 0x0000000800007810 */ /* 0x000fe20007ffe0ff */
[C---:B------:R-:W-:Y:S01]  /*0450*/  IMAD.WIDE R16, R2.reuse, 0x4, R20 ;  /* 0x0000000402107825 */ /* 0x040fe200078e0214 */
[----:B------:R-:W-:Y:S02]  /*0460*/  LEA R13, R2, R13, 0x3 ;  /* 0x0000000d020d7211 */ /* 0x000fe400078e18ff */
[----:B------:R-:W-:Y:S02]  /*0470*/  ISETP.NE.AND P1, PT, R0, RZ, PT ;  /* 0x000000ff0000720c */ /* 0x000fe40003f25270 */
[----:B------:R-:W-:-:S02]  /*0480*/  LEA R9, R2, R9, 0x3 ;  /* 0x0000000902097211 */ /* 0x000fc400078e18ff */
[----:B------:R-:W-:Y:S01]  /*0490*/  LEA R11, R2, R11, 0x3 ;  /* 0x0000000b020b7211 */ /* 0x000fe200078e18ff */
[----:B--2---:R-:W-:-:S04]  /*04a0*/  FADD R27, -R27, R10 ;  /* 0x0000000a1b1b7221 */ /* 0x004fc80000000100 */
[----:B------:R-:W-:-:S05]  /*04b0*/  FMUL R27, R27, 0.5 ;  /* 0x3f0000001b1b7820 */ /* 0x000fca0000400000 */
[----:B------:R1:W-:Y:S01]  /*04c0*/  STG.E desc[UR6][R16.64], R27 ;  /* 0x0000001b10007986 */ /* 0x0003e2000c101906 */
[----:B------:R-:W-:Y:S05]  /*04d0*/  @P1 BRA `(.L_x_5) ;  /* 0xfffffffc00281947 */ /* 0x000fea000383ffff */
.L_x_4:
[----:B------:R-:W-:Y:S05]  /*04e0*/  @!P0 EXIT ;  /* 0x000000000000894d */ /* 0x000fea0003800000 */
[----:B------:R-:W-:Y:S02]  /*04f0*/  ISETP.GE.U32.AND P0, PT, R12, 0x4, PT ;  /* 0x000000040c00780c */ /* 0x000fe40003f06070 */
[----:B------:R-:W-:-:S04]  /*0500*/  LOP3.LUT R0, R3, 0x3, RZ, 0xc0, !PT ;  /* 0x0000000303007812 */ /* 0x000fc800078ec0ff */
[----:B------:R-:W-:-:S07]  /*0510*/  ISETP.NE.AND P1, PT, R0, RZ, PT ;  /* 0x000000ff0000720c */ /* 0x000fce0003f25270 */
[----:B------:R-:W-:Y:S06]  /*0520*/  @!P0 BRA `(.L_x_6) ;  /* 0x0000000000748947 */ /* 0x000fec0003800000 */
[----:B0-----:R-:W-:Y:S01]  /*0530*/  IMAD.WIDE R6, R9, 0x4, R4 ;  /* 0x0000000409067825 */ /* 0x001fe200078e0204 */
[----:B-1----:R-:W0:Y:S04]  /*0540*/  LDC.64 R14, c[0x0][0x388] ;  /* 0x0000e200ff0e7b82 */ /* 0x002e280000000a00 */
[----:B------:R-:W2:Y:S01]  /*0550*/  LDG.E R11, desc[UR6][R6.64] ;  /* 0x00000006060b7981 */ /* 0x000ea2000c1e1900 */
[----:B------:R-:W-:Y:S01]  /*0560*/  IADD3 R13, PT, PT, R13, R2, RZ ;  /* 0x000000020d0d7210 */ /* 0x000fe20007ffe0ff */
[----:B------:R-:W-:-:S04]  /*0570*/  IMAD.WIDE R16, R2, 0x4, R6 ;  /* 0x0000000402107825 */ /* 0x000fc800078e0206 */
[----:B0-----:R-:W-:-:S04]  /*0580*/  IMAD.WIDE R14, R13, 0x4, R14 ;  /* 0x000000040d0e7825 */ /* 0x001fc800078e020e */
[----:B--2--5:R-:W-:-:S04]  /*0590*/  FADD R8, -R8, R11 ;  /* 0x0000000b08087221 */ /* 0x024fc80000000100 */
[----:B------:R-:W-:-:S05]  /*05a0*/  FMUL R23, R8, 0.5 ;  /* 0x3f00000008177820 */ /* 0x000fca0000400000 */
[----:B------:R0:W-:Y:S04]  /*05b0*/  STG.E desc[UR6][R14.64], R23 ;  /* 0x000000170e007986 */ /* 0x0001e8000c101906 */
[----:B------:R-:W2:Y:S01]  /*05c0*/  LDG.E R25, desc[UR6][R16.64] ;  /* 0x0000000610197981 */ /* 0x000ea2000c1e1900 */
[----:B------:R-:W-:-:S04]  /*05d0*/  IMAD.WIDE R18, R2, 0x4, R14 ;  /* 0x0000000402127825 */ /* 0x000fc800078e020e */
[----:B------:R-:W-:-:S04]  /*05e0*/  IMAD.WIDE R6, R2, 0x4, R16 ;  /* 0x0000000402067825 */ /* 0x000fc800078e0210 */
[----:B--2---:R-:W-:-:S04]  /*05f0*/  FADD R10, -R10, R25 ;  /* 0x000000190a0a7221 */ /* 0x004fc80000000100 */
[----:B------:R-:W-:-:S05]  /*0600*/  FMUL R27, R10, 0.5 ;  /* 0x3f0000000a1b7820 */ /* 0x000fca0000400000 */
[----:B------:R2:W-:Y:S04]  /*0610*/  STG.E desc[UR6][R18.64], R27 ;  /* 0x0000001b12007986 */ /* 0x0005e8000c101906 */
[----:B------:R-:W3:Y:S01]  /*0620*/  LDG.E R8, desc[UR6][R6.64] ;  /* 0x0000000606087981 */ /* 0x000ee2000c1e1900 */
[----:B------:R-:W-:-:S04]  /*0630*/  IMAD.WIDE R20, R2, 0x4, R18 ;  /* 0x0000000402147825 */ /* 0x000fc800078e0212 */
[----:B---3--:R-:W-:-:S04]  /*0640*/  FADD R11, -R11, R8 ;  /* 0x000000080b0b7221 */ /* 0x008fc80000000100 */
[----:B------:R-:W-:Y:S01]  /*0650*/  FMUL R29, R11, 0.5 ;  /* 0x3f0000000b1d7820 */ /* 0x000fe20000400000 */
[----:B------:R-:W-:-:S04]  /*0660*/  IMAD.WIDE R10, R2, 0x4, R6 ;  /* 0x00000004020a7825 */ /* 0x000fc800078e0206 */
[----:B------:R2:W-:Y:S04]  /*0670*/  STG.E desc[UR6][R20.64], R29 ;  /* 0x0000001d14007986 */ /* 0x0005e8000c101906 */
[----:B------:R-:W3:Y:S01]  /*0680*/  LDG.E R10, desc[UR6][R10.64] ;  /* 0x000000060a0a7981 */ /* 0x000ee2000c1e1900 */
[C---:B0-----:R-:W-:Y:S01]  /*0690*/  IMAD.WIDE R14, R2.reuse, 0x4, R20 ;  /* 0x00000004020e7825 */ /* 0x041fe200078e0214 */
[C---:B------:R-:W-:Y:S02]  /*06a0*/  LEA R13, R2.reuse, R13, 0x1 ;  /* 0x0000000d020d7211 */ /* 0x040fe400078e08ff */
[----:B------:R-:W-:Y:S02]  /*06b0*/  LEA R9, R2, R9, 0x2 ;  /* 0x0000000902097211 */ /* 0x000fe400078e10ff */
[----:B------:R-:W-:Y:S01]  /*06c0*/  IADD3 R13, PT, PT, R13, R2, RZ ;  /* 0x000000020d0d7210 */ /* 0x000fe20007ffe0ff */
[----:B---3--:R-:W-:-:S04]  /*06d0*/  FADD R25, -R25, R10 ;  /* 0x0000000a19197221 */ /* 0x008fc80000000100 */
[----:B------:R-:W-:-:S05]  /*06e0*/  FMUL R25, R25, 0.5 ;  /* 0x3f00000019197820 */ /* 0x000fca0000400000 */
[----:B------:R2:W-:Y:S02]  /*06f0*/  STG.E desc[UR6][R14.64], R25 ;  /* 0x000000190e007986 */ /* 0x0005e4000c101906 */
.L_x_6:
[----:B------:R-:W-:Y:S05]  /*0700*/  @!P1 EXIT ;  /* 0x000000000000994d */ /* 0x000fea0003800000 */
[----:B------:R-:W-:-:S13]  /*0710*/  ISETP.NE.AND P0, PT, R0, 0x1, PT ;  /* 0x000000010000780c */ /* 0x000fda0003f05270 */
[----:B-1----:R-:W-:Y:S01]  /*0720*/  @P0 IMAD.WIDE R16, R9, 0x4, R4 ;  /* 0x0000000409100825 */ /* 0x002fe200078e0204 */
[----:B0-----:R-:W0:Y:S04]  /*0730*/  @P0 LDC.64 R6, c[0x0][0x388] ;  /* 0x0000e200ff060b82 */ /* 0x001e280000000a00 */
[----:B------:R-:W3:Y:S01]  /*0740*/  @P0 LDG.E R11, desc[UR6][R16.64] ;  /* 0x00000006100b0981 */ /* 0x000ee2000c1e1900 */
[----:B--2---:R-:W-:Y:S01]  /*0750*/  @P0 IADD3 R15, PT, PT, R13, R2, RZ ;  /* 0x000000020d0f0210 */ /* 0x004fe20007ffe0ff */
[----:B------:R-:W-:-:S04]  /*0760*/  @P0 IMAD.WIDE R18, R2, 0x4, R16 ;  /* 0x0000000402120825 */ /* 0x000fc800078e0210 */
[----:B0-----:R-:W-:-:S04]  /*0770*/  @P0 IMAD.WIDE R6, R15, 0x4, R6 ;  /* 0x000000040f060825 */ /* 0x001fc800078e0206 */
[----:B---3-5:R-:W-:-:S04]  /*0780*/  @P0 FADD R0, -R8, R11 ;  /* 0x0000000b08000221 */ /* 0x028fc80000000100 */
[----:B------:R-:W-:-:S05]  /*0790*/  @P0 FMUL R21, R0, 0.5 ;  /* 0x3f00000000150820 */ /* 0x000fca0000400000 */
[----:B------:R0:W-:Y:S04]  /*07a0*/  @P0 STG.E desc[UR6][R6.64], R21 ;  /* 0x0000001506000986 */ /* 0x0001e8000c101906 */
[----:B------:R-:W2:Y:S01]  /*07b0*/  @P0 LDG.E R19, desc[UR6][R18.64] ;  /* 0x0000000612130981 */ /* 0x000ea2000c1e1900 */
[----:B------:R-:W-:Y:S01]  /*07c0*/  LOP3.LUT R3, R3, 0x1, RZ, 0xc0, !PT ;  /* 0x0000000103037812 */ /* 0x000fe200078ec0ff */
[C---:B------:R-:W-:Y:S01]  /*07d0*/  @P0 IMAD.WIDE R16, R2.reuse, 0x4, R6 ;  /* 0x0000000402100825 */ /* 0x040fe200078e0206 */
[----:B------:R-:W-:Y:S02]  /*07e0*/  @P0 LEA R9, R2, R9, 0x1 ;  /* 0x0000000902090211 */ /* 0x000fe400078e08ff */
[----:B------:R-:W-:Y:S01]  /*07f0*/  ISETP.NE.U32.AND P1, PT, R3, 0x1, PT ;  /* 0x000000010300780c */ /* 0x000fe20003f25070 */
[----:B--2---:R-:W-:-:S04]  /*0800*/  @P0 FADD R10, R19, -R10 ;  /* 0x8000000a130a0221 */ /* 0x004fc80000000000 */
[----:B------:R-:W-:-:S05]  /*0810*/  @P0 FMUL R3, R10, 0.5 ;  /* 0x3f0000000a030820 */ /* 0x000fca0000400000 */
[----:B------:R0:W-:Y:S03]  /*0820*/  @P0 STG.E desc[UR6][R16.64], R3 ;  /* 0x0000000310000986 */ /* 0x0001e6000c101906 */
[----:B------:R-:W-:Y:S05]  /*0830*/  @P1 EXIT ;  /* 0x000000000000194d */ /* 0x000fea0003800000 */
[----:B------:R-:W-:Y:S01]  /*0840*/  IMAD.WIDE R4, R9, 0x4, R4 ;  /* 0x0000000409047825 */ /* 0x000fe200078e0204 */
[----:B0-----:R-:W0:Y:S05]  /*0850*/  LDC.64 R6, c[0x0][0x388] ;  /* 0x0000e200ff067b82 */ /* 0x001e2a0000000a00 */
[----:B------:R-:W2:Y:S01]  /*0860*/  LDG.E R5, desc[UR6][R4.64] ;  /* 0x0000000604057981 */ /* 0x000ea2000c1e1900 */
[-C--:B------:R-:W-:Y:S02]  /*0870*/  @P0 IADD3 R13, PT, PT, R15, R2.reuse, RZ ;  /* 0x000000020f0d0210 */ /* 0x080fe40007ffe0ff */
[----:B------:R-:W-:Y:S02]  /*0880*/  @P0 MOV R8, R11 ;  /* 0x0000000b00080202 */ /* 0x000fe40000000f00 */
[----:B------:R-:W-:-:S05]  /*0890*/  IADD3 R3, PT, PT, R13, R2, RZ ;  /* 0x000000020d037210 */ /* 0x000fca0007ffe0ff */
[----:B0-----:R-:W-:-:S04]  /*08a0*/  IMAD.WIDE R2, R3, 0x4, R6 ;  /* 0x0000000403027825 */ /* 0x001fc800078e0206 */
[----:B--2---:R-:W-:-:S04]  /*08b0*/  FADD R8, R5, -R8 ;  /* 0x8000000805087221 */ /* 0x004fc80000000000 */
[----:B------:R-:W-:-:S05]  /*08c0*/  FMUL R7, R8, 0.5 ;  /* 0x3f00000008077820 */ /* 0x000fca0000400000 */
[----:B------:R-:W-:Y:S01]  /*08d0*/  STG.E desc[UR6][R2.64], R7 ;  /* 0x0000000702007986 */ /* 0x000fe2000c101906 */
[----:B------:R-:W-:Y:S05]  /*08e0*/  EXIT ;  /* 0x000000000000794d */ /* 0x000fea0003800000 */
.L_x_7:
        /* <DEDUP_REMOVED lines=9> */
.L_x_9:


//--------------------- .nv.shared._Z11dFdX_kernelILi1ELi32EEvPKfPfii --------------------------
	.section	.nv.shared._Z11dFdX_kernelILi1ELi32EEvPKfPfii,"aw",@nobits
	.sectionflags	@""
	.align	16
	.zero		1024


//--------------------- .nv.shared.reserved.0     --------------------------
	.section	.nv.shared.reserved.0,"aw",@nobits
	.weak		__nv_reservedSMEM_offset_0_alias
	.size		__nv_reservedSMEM_offset_0_alias, 0, 64
	.other		__nv_reservedSMEM_offset_0_alias,@"STO_CUDA_RESERVED_SHARED STV_DEFAULT"
__nv_reservedSMEM_offset_0_alias:
	.zero		0
	.zero		64


//--------------------- .nv.shared._Z11dFdY_kernelILi1ELi3EEvPKfPfii --------------------------
	.section	.nv.shared._Z11dFdY_kernelILi1ELi3EEvPKfPfii,"aw",@nobits
	.sectionflags	@""
	.align	16
	.zero		1024


//--------------------- .nv.constant0._Z11dFdX_kernelILi1ELi32EEvPKfPfii --------------------------
	.section	.nv.constant0._Z11dFdX_kernelILi1ELi32EEvPKfPfii,"a",@progbits
	.sectionflags	@""
	.align	4
.nv.constant0._Z11dFdX_kernelILi1ELi32EEvPKfPfii:
	.zero		920


//--------------------- .nv.constant0._Z11dFdY_kernelILi1ELi3EEvPKfPfii --------------------------
	.section	.nv.constant0._Z11dFdY_kernelILi1ELi3EEvPKfPfii,"a",@progbits
	.sectionflags	@""
	.align	4
.nv.constant0._Z11dFdY_kernelILi1ELi3EEvPKfPfii:
	.zero		920


//--------------------- SYMBOLS --------------------------

	.type		.nv.reservedSmem.offset0,@object
	.size		.nv.reservedSmem.offset0,0x4
	.type		.nv.reservedSmem.cap,@object
	.size		.nv.reservedSmem.cap,0x4
